//
// Generated by NVIDIA NVVM Compiler
//
// Compiler Build ID: CL-36424714
// Cuda compilation tools, release 13.0, V13.0.88
// Based on NVVM 20.0.0
//

.version 9.0
.target sm_100
.address_size 64

	// .globl	cn_pnpoly
.const .align 8 .b8 c_vertices[4800];

.visible .entry cn_pnpoly(
	.param .u64 .ptr .align 1 cn_pnpoly_param_0,
	.param .u64 .ptr .align 1 cn_pnpoly_param_1,
	.param .u64 .ptr .align 1 cn_pnpoly_param_2,
	.param .u32 cn_pnpoly_param_3
)
{
	.reg .pred 	%p<23>;
	.reg .b32 	%r<24>;
	.reg .b32 	%f<37>;
	.reg .b64 	%rd<14>;

	ld.param.u64 	%rd3, [cn_pnpoly_param_0];
	ld.param.u64 	%rd4, [cn_pnpoly_param_1];
	ld.param.u32 	%r13, [cn_pnpoly_param_3];
	mov.u32 	%r14, %ctaid.x;
	mov.u32 	%r15, %ntid.x;
	mov.u32 	%r16, %tid.x;
	mad.lo.s32 	%r1, %r14, %r15, %r16;
	setp.ge.s32 	%p1, %r1, %r13;
	@%p1 bra 	$L__BB0_16;
	cvta.to.global.u64 	%rd6, %rd4;
	mul.wide.s32 	%rd7, %r1, 8;
	add.s64 	%rd8, %rd6, %rd7;
	ld.global.v2.f32 	{%f1, %f2}, [%rd8];
	ld.const.v2.f32 	{%f36, %f35}, [c_vertices+4792];
	mov.u64 	%rd9, c_vertices;
	add.s64 	%rd13, %rd9, 16;
	mov.b32 	%r18, 0;
	mov.u32 	%r21, %r18;
$L__BB0_2:
	ld.const.v2.f32 	{%f7, %f8}, [%rd13+-16];
	sub.f32 	%f19, %f36, %f7;
	sub.f32 	%f20, %f35, %f8;
	div.rn.f32 	%f9, %f19, %f20;
	setp.gt.f32 	%p2, %f8, %f2;
	setp.leu.f32 	%p3, %f35, %f2;
	xor.pred  	%p4, %p2, %p3;
	@%p4 bra 	$L__BB0_5;
	sub.f32 	%f21, %f2, %f8;
	fma.rn.f32 	%f22, %f21, %f9, %f7;
	setp.geu.f32 	%p5, %f1, %f22;
	@%p5 bra 	$L__BB0_5;
	setp.eq.s32 	%p6, %r21, 0;
	selp.u32 	%r21, 1, 0, %p6;
$L__BB0_5:
	ld.const.v2.f32 	{%f10, %f11}, [%rd13+-8];
	sub.f32 	%f23, %f7, %f10;
	sub.f32 	%f24, %f8, %f11;
	div.rn.f32 	%f12, %f23, %f24;
	setp.gt.f32 	%p7, %f11, %f2;
	setp.leu.f32 	%p8, %f8, %f2;
	xor.pred  	%p9, %p7, %p8;
	@%p9 bra 	$L__BB0_8;
	sub.f32 	%f25, %f2, %f11;
	fma.rn.f32 	%f26, %f25, %f12, %f10;
	setp.geu.f32 	%p10, %f1, %f26;
	@%p10 bra 	$L__BB0_8;
	setp.eq.s32 	%p11, %r21, 0;
	selp.u32 	%r21, 1, 0, %p11;
$L__BB0_8:
	ld.const.v2.f32 	{%f13, %f14}, [%rd13];
	sub.f32 	%f27, %f10, %f13;
	sub.f32 	%f28, %f11, %f14;
	div.rn.f32 	%f15, %f27, %f28;
	setp.gt.f32 	%p12, %f14, %f2;
	setp.leu.f32 	%p13, %f11, %f2;
	xor.pred  	%p14, %p12, %p13;
	@%p14 bra 	$L__BB0_11;
	sub.f32 	%f29, %f2, %f14;
	fma.rn.f32 	%f30, %f29, %f15, %f13;
	setp.geu.f32 	%p15, %f1, %f30;
	@%p15 bra 	$L__BB0_11;
	setp.eq.s32 	%p16, %r21, 0;
	selp.u32 	%r21, 1, 0, %p16;
$L__BB0_11:
	ld.const.v2.f32 	{%f36, %f35}, [%rd13+8];
	sub.f32 	%f31, %f13, %f36;
	sub.f32 	%f32, %f14, %f35;
	div.rn.f32 	%f18, %f31, %f32;
	setp.gt.f32 	%p17, %f35, %f2;
	setp.leu.f32 	%p18, %f14, %f2;
	xor.pred  	%p19, %p17, %p18;
	@%p19 bra 	$L__BB0_14;
	sub.f32 	%f33, %f2, %f35;
	fma.rn.f32 	%f34, %f33, %f18, %f36;
	setp.geu.f32 	%p20, %f1, %f34;
	@%p20 bra 	$L__BB0_14;
	setp.eq.s32 	%p21, %r21, 0;
	selp.u32 	%r21, 1, 0, %p21;
$L__BB0_14:
	add.s32 	%r18, %r18, 4;
	add.s64 	%rd13, %rd13, 32;
	setp.ne.s32 	%p22, %r18, 600;
	@%p22 bra 	$L__BB0_2;
	cvta.to.global.u64 	%rd10, %rd3;
	mul.wide.s32 	%rd11, %r1, 4;
	add.s64 	%rd12, %rd10, %rd11;
	st.global.u32 	[%rd12], %r21;
$L__BB0_16:
	ret;

}
	// .globl	cn_pnpoly_reference_kernel
.visible .entry cn_pnpoly_reference_kernel(
	.param .u64 .ptr .align 1 cn_pnpoly_reference_kernel_param_0,
	.param .u64 .ptr .align 1 cn_pnpoly_reference_kernel_param_1,
	.param .u64 .ptr .align 1 cn_pnpoly_reference_kernel_param_2,
	.param .u32 cn_pnpoly_reference_kernel_param_3
)
{
	.reg .pred 	%p<23>;
	.reg .b32 	%r<24>;
	.reg .b32 	%f<37>;
	.reg .b64 	%rd<15>;

	ld.param.u64 	%rd4, [cn_pnpoly_reference_kernel_param_0];
	ld.param.u64 	%rd5, [cn_pnpoly_reference_kernel_param_1];
	ld.param.u64 	%rd6, [cn_pnpoly_reference_kernel_param_2];
	ld.param.u32 	%r13, [cn_pnpoly_reference_kernel_param_3];
	mov.u32 	%r14, %ctaid.x;
	mov.u32 	%r15, %ntid.x;
	mov.u32 	%r16, %tid.x;
	mad.lo.s32 	%r1, %r14, %r15, %r16;
	setp.ge.s32 	%p1, %r1, %r13;
	@%p1 bra 	$L__BB1_16;
	cvta.to.global.u64 	%rd7, %rd6;
	cvta.to.global.u64 	%rd8, %rd5;
	mul.wide.s32 	%rd9, %r1, 8;
	add.s64 	%rd10, %rd8, %rd9;
	ld.global.v2.f32 	{%f1, %f2}, [%rd10];
	ld.global.v2.f32 	{%f36, %f35}, [%rd7+4792];
	add.s64 	%rd14, %rd7, 16;
	mov.b32 	%r18, 0;
	mov.u32 	%r21, %r18;
$L__BB1_2:
	ld.global.v2.f32 	{%f7, %f8}, [%rd14+-16];
	sub.f32 	%f19, %f36, %f7;
	sub.f32 	%f20, %f35, %f8;
	div.rn.f32 	%f9, %f19, %f20;
	setp.gt.f32 	%p2, %f8, %f2;
	setp.leu.f32 	%p3, %f35, %f2;
	xor.pred  	%p4, %p2, %p3;
	@%p4 bra 	$L__BB1_5;
	sub.f32 	%f21, %f2, %f8;
	fma.rn.f32 	%f22, %f21, %f9, %f7;
	setp.geu.f32 	%p5, %f1, %f22;
	@%p5 bra 	$L__BB1_5;
	setp.eq.s32 	%p6, %r21, 0;
	selp.u32 	%r21, 1, 0, %p6;
$L__BB1_5:
	ld.global.v2.f32 	{%f10, %f11}, [%rd14+-8];
	sub.f32 	%f23, %f7, %f10;
	sub.f32 	%f24, %f8, %f11;
	div.rn.f32 	%f12, %f23, %f24;
	setp.gt.f32 	%p7, %f11, %f2;
	setp.leu.f32 	%p8, %f8, %f2;
	xor.pred  	%p9, %p7, %p8;
	@%p9 bra 	$L__BB1_8;
	sub.f32 	%f25, %f2, %f11;
	fma.rn.f32 	%f26, %f25, %f12, %f10;
	setp.geu.f32 	%p10, %f1, %f26;
	@%p10 bra 	$L__BB1_8;
	setp.eq.s32 	%p11, %r21, 0;
	selp.u32 	%r21, 1, 0, %p11;
$L__BB1_8:
	ld.global.v2.f32 	{%f13, %f14}, [%rd14];
	sub.f32 	%f27, %f10, %f13;
	sub.f32 	%f28, %f11, %f14;
	div.rn.f32 	%f15, %f27, %f28;
	setp.gt.f32 	%p12, %f14, %f2;
	setp.leu.f32 	%p13, %f11, %f2;
	xor.pred  	%p14, %p12, %p13;
	@%p14 bra 	$L__BB1_11;
	sub.f32 	%f29, %f2, %f14;
	fma.rn.f32 	%f30, %f29, %f15, %f13;
	setp.geu.f32 	%p15, %f1, %f30;
	@%p15 bra 	$L__BB1_11;
	setp.eq.s32 	%p16, %r21, 0;
	selp.u32 	%r21, 1, 0, %p16;
$L__BB1_11:
	ld.global.v2.f32 	{%f36, %f35}, [%rd14+8];
	sub.f32 	%f31, %f13, %f36;
	sub.f32 	%f32, %f14, %f35;
	div.rn.f32 	%f18, %f31, %f32;
	setp.gt.f32 	%p17, %f35, %f2;
	setp.leu.f32 	%p18, %f14, %f2;
	xor.pred  	%p19, %p17, %p18;
	@%p19 bra 	$L__BB1_14;
	sub.f32 	%f33, %f2, %f35;
	fma.rn.f32 	%f34, %f33, %f18, %f36;
	setp.geu.f32 	%p20, %f1, %f34;
	@%p20 bra 	$L__BB1_14;
	setp.eq.s32 	%p21, %r21, 0;
	selp.u32 	%r21, 1, 0, %p21;
$L__BB1_14:
	add.s32 	%r18, %r18, 4;
	add.s64 	%rd14, %rd14, 32;
	setp.ne.s32 	%p22, %r18, 600;
	@%p22 bra 	$L__BB1_2;
	cvta.to.global.u64 	%rd11, %rd4;
	mul.wide.s32 	%rd12, %r1, 4;
	add.s64 	%rd13, %rd11, %rd12;
	st.global.u32 	[%rd13], %r21;
$L__BB1_16:
	ret;

}


// ===== COMPILED SASS (sm_100) =====

	.target	sm_100

	.elftype	@"ET_EXEC"


//--------------------- .note.nv.tkinfo           --------------------------
	.section	.note.nv.tkinfo,"",@"SHT_NOTE"
	.sectionflags	@"SHF_NOTE_NV_TKINFO"
	.tkinfo
        /*0018*/ 	.word	0x00000002
        /*0030*/ 	.string	""
        /*0030*/ 	.string	"ptxas"
        /*0030*/ 	.string	"Cuda compilation tools, release 13.0, V13.0.88"
        /*0030*/ 	.string	"Build cuda_13.0.r13.0/compiler.36424714_0"
        /*0030*/ 	.string	"-arch sm_100 -m 64 "



//--------------------- .note.nv.cuinfo           --------------------------
	.section	.note.nv.cuinfo,"",@"SHT_NOTE"
	.sectionflags	@"SHF_NOTE_NV_CUINFO"
        /*0018*/ 	.short	0x0002
        /*001a*/ 	.short	0x0064
        /*001c*/ 	.short	0x0082
	.zero		2


//--------------------- .nv.info                  --------------------------
	.section	.nv.info,"",@"SHT_CUDA_INFO"
	.align	4


	//----- nvinfo : EIATTR_REGCOUNT
	.align		4
        /*0000*/ 	.byte	0x04, 0x2f
        /*0002*/ 	.short	(.L_2 - .L_1)
	.align		4
.L_1:
        /*0004*/ 	.word	index@(cn_pnpoly)
        /*0008*/ 	.word	0x00000015


	//----- nvinfo : EIATTR_FRAME_SIZE
	.align		4
.L_2:
        /*000c*/ 	.byte	0x04, 0x11
        /*000e*/ 	.short	(.L_4 - .L_3)
	.align		4
.L_3:
        /*0010*/ 	.word	index@($__internal_1_$__cuda_sm3x_div_rn_noftz_f32_slowpath)
        /*0014*/ 	.word	0x00000000


	//----- nvinfo : EIATTR_FRAME_SIZE
	.align		4
.L_4:
        /*0018*/ 	.byte	0x04, 0x11
        /*001a*/ 	.short	(.L_6 - .L_5)
	.align		4
.L_5:
        /*001c*/ 	.word	index@(cn_pnpoly)
        /*0020*/ 	.word	0x00000000


	//----- nvinfo : EIATTR_REGCOUNT
	.align		4
.L_6:
        /*0024*/ 	.byte	0x04, 0x2f
        /*0026*/ 	.short	(.L_8 - .L_7)
	.align		4
.L_7:
        /*0028*/ 	.word	index@(cn_pnpoly_reference_kernel)
        /*002c*/ 	.word	0x0000001b


	//----- nvinfo : EIATTR_FRAME_SIZE
	.align		4
.L_8:
        /*0030*/ 	.byte	0x04, 0x11
        /*0032*/ 	.short	(.L_10 - .L_9)
	.align		4
.L_9:
        /*0034*/ 	.word	index@($__internal_0_$__cuda_sm3x_div_rn_noftz_f32_slowpath)
        /*0038*/ 	.word	0x00000000


	//----- nvinfo : EIATTR_FRAME_SIZE
	.align		4
.L_10:
        /*003c*/ 	.byte	0x04, 0x11
        /*003e*/ 	.short	(.L_12 - .L_11)
	.align		4
.L_11:
        /*0040*/ 	.word	index@(cn_pnpoly_reference_kernel)
        /*0044*/ 	.word	0x00000000


	//----- nvinfo : EIATTR_MIN_STACK_SIZE
	.align		4
.L_12:
        /*0048*/ 	.byte	0x04, 0x12
        /*004a*/ 	.short	(.L_14 - .L_13)
	.align		4
.L_13:
        /*004c*/ 	.word	index@(cn_pnpoly_reference_kernel)
        /*0050*/ 	.word	0x00000000


	//----- nvinfo : EIATTR_MIN_STACK_SIZE
	.align		4
.L_14:
        /*0054*/ 	.byte	0x04, 0x12
        /*0056*/ 	.short	(.L_16 - .L_15)
	.align		4
.L_15:
        /*0058*/ 	.word	index@(cn_pnpoly)
        /*005c*/ 	.word	0x00000000
.L_16:


//--------------------- .nv.compat                --------------------------
	.section	.nv.compat,"",@"SHT_CUDA_COMPAT_INFO"
	.align	4
        /*0000*/ 	.byte	0x02, 0x09, 0x00, 0x00, 0x02, 0x02, 0x01, 0x00, 0x02, 0x05, 0x05, 0x00, 0x03, 0x07, 0x01, 0x01
        /*0010*/ 	.byte	0x02, 0x03, 0x00, 0x00, 0x02, 0x06, 0x01, 0x00, 0x04, 0x0b, 0x08, 0x00, 0x01, 0x00, 0x00, 0x00
        /*0020*/ 	.byte	0x00, 0x00, 0x00, 0x00


//--------------------- .nv.info.cn_pnpoly_reference_kernel --------------------------
	.section	.nv.info.cn_pnpoly_reference_kernel,"",@"SHT_CUDA_INFO"
	.sectionflags	@""
	.align	4


	//----- nvinfo : EIATTR_CUDA_API_VERSION
	.align		4
        /*0000*/ 	.byte	0x04, 0x37
        /*0002*/ 	.short	(.L_18 - .L_17)
.L_17:
        /*0004*/ 	.word	0x00000082


	//----- nvinfo : EIATTR_KPARAM_INFO
	.align		4
.L_18:
        /*0008*/ 	.byte	0x04, 0x17
        /*000a*/ 	.short	(.L_20 - .L_19)
.L_19:
        /*000c*/ 	.word	0x00000000
        /*0010*/ 	.short	0x0003
        /*0012*/ 	.short	0x0018
        /*0014*/ 	.byte	0x00, 0xf0, 0x11, 0x00


	//----- nvinfo : EIATTR_KPARAM_INFO
	.align		4
.L_20:
        /*0018*/ 	.byte	0x04, 0x17
        /*001a*/ 	.short	(.L_22 - .L_21)
.L_21:
        /*001c*/ 	.word	0x00000000
        /*0020*/ 	.short	0x0002
        /*0022*/ 	.short	0x0010
        /*0024*/ 	.byte	0x00, 0xf5, 0x21, 0x00


	//----- nvinfo : EIATTR_KPARAM_INFO
	.align		4
.L_22:
        /*0028*/ 	.byte	0x04, 0x17
        /*002a*/ 	.short	(.L_24 - .L_23)
.L_23:
        /*002c*/ 	.word	0x00000000
        /*0030*/ 	.short	0x0001
        /*0032*/ 	.short	0x0008
        /*0034*/ 	.byte	0x00, 0xf5, 0x21, 0x00


	//----- nvinfo : EIATTR_KPARAM_INFO
	.align		4
.L_24:
        /*0038*/ 	.byte	0x04, 0x17
        /*003a*/ 	.short	(.L_26 - .L_25)
.L_25:
        /*003c*/ 	.word	0x00000000
        /*0040*/ 	.short	0x0000
        /*0042*/ 	.short	0x0000
        /*0044*/ 	.byte	0x00, 0xf5, 0x21, 0x00


	//----- nvinfo : EIATTR_SPARSE_MMA_MASK
	.align		4
.L_26:
        /*0048*/ 	.byte	0x03, 0x50
        /*004a*/ 	.short	0x0000


	//----- nvinfo : EIATTR_MAXREG_COUNT
	.align		4
        /*004c*/ 	.byte	0x03, 0x1b
        /*004e*/ 	.short	0x00ff


	//----- nvinfo : EIATTR_MERCURY_ISA_VERSION
	.align		4
        /*0050*/ 	.byte	0x03, 0x5f
        /*0052*/ 	.short	0x0101


	//----- nvinfo : EIATTR_VRC_CTA_INIT_COUNT
	.align		4
        /*0054*/ 	.byte	0x02, 0x4a
	.zero		1
	.zero		1


	//----- nvinfo : EIATTR_EXIT_INSTR_OFFSETS
	.align		4
        /*0058*/ 	.byte	0x04, 0x1c
        /*005a*/ 	.short	(.L_28 - .L_27)


	//   ....[0]....
.L_27:
        /*005c*/ 	.word	0x00000070


	//   ....[1]....
        /*0060*/ 	.word	0x00000710


	//----- nvinfo : EIATTR_CRS_STACK_SIZE
	.align		4
.L_28:
        /*0064*/ 	.byte	0x04, 0x1e
        /*0066*/ 	.short	(.L_30 - .L_29)
.L_29:
        /*0068*/ 	.word	0x00000000


	//----- nvinfo : EIATTR_CBANK_PARAM_SIZE
	.align		4
.L_30:
        /*006c*/ 	.byte	0x03, 0x19
        /*006e*/ 	.short	0x001c


	//----- nvinfo : EIATTR_PARAM_CBANK
	.align		4
        /*0070*/ 	.byte	0x04, 0x0a
        /*0072*/ 	.short	(.L_32 - .L_31)
	.align		4
.L_31:
        /*0074*/ 	.word	index@(.nv.constant0.cn_pnpoly_reference_kernel)
        /*0078*/ 	.short	0x0380
        /*007a*/ 	.short	0x001c


	//----- nvinfo : EIATTR_SW_WAR
	.align		4
.L_32:
        /*007c*/ 	.byte	0x04, 0x36
        /*007e*/ 	.short	(.L_34 - .L_33)
.L_33:
        /*0080*/ 	.word	0x00000008
.L_34:


//--------------------- .nv.info.cn_pnpoly        --------------------------
	.section	.nv.info.cn_pnpoly,"",@"SHT_CUDA_INFO"
	.sectionflags	@""
	.align	4


	//----- nvinfo : EIATTR_CUDA_API_VERSION
	.align		4
        /*0000*/ 	.byte	0x04, 0x37
        /*0002*/ 	.short	(.L_36 - .L_35)
.L_35:
        /*0004*/ 	.word	0x00000082


	//----- nvinfo : EIATTR_KPARAM_INFO
	.align		4
.L_36:
        /*0008*/ 	.byte	0x04, 0x17
        /*000a*/ 	.short	(.L_38 - .L_37)
.L_37:
        /*000c*/ 	.word	0x00000000
        /*0010*/ 	.short	0x0003
        /*0012*/ 	.short	0x0018
        /*0014*/ 	.byte	0x00, 0xf0, 0x11, 0x00


	//----- nvinfo : EIATTR_KPARAM_INFO
	.align		4
.L_38:
        /*0018*/ 	.byte	0x04, 0x17
        /*001a*/ 	.short	(.L_40 - .L_39)
.L_39:
        /*001c*/ 	.word	0x00000000
        /*0020*/ 	.short	0x0002
        /*0022*/ 	.short	0x0010
        /*0024*/ 	.byte	0x00, 0xf5, 0x21, 0x00


	//----- nvinfo : EIATTR_KPARAM_INFO
	.align		4
.L_40:
        /*0028*/ 	.byte	0x04, 0x17
        /*002a*/ 	.short	(.L_42 - .L_41)
.L_41:
        /*002c*/ 	.word	0x00000000
        /*0030*/ 	.short	0x0001
        /*0032*/ 	.short	0x0008
        /*0034*/ 	.byte	0x00, 0xf5, 0x21, 0x00


	//----- nvinfo : EIATTR_KPARAM_INFO
	.align		4
.L_42:
        /*0038*/ 	.byte	0x04, 0x17
        /*003a*/ 	.short	(.L_44 - .L_43)
.L_43:
        /*003c*/ 	.word	0x00000000
        /*0040*/ 	.short	0x0000
        /*0042*/ 	.short	0x0000
        /*0044*/ 	.byte	0x00, 0xf5, 0x21, 0x00


	//----- nvinfo : EIATTR_SPARSE_MMA_MASK
	.align		4
.L_44:
        /*0048*/ 	.byte	0x03, 0x50
        /*004a*/ 	.short	0x0000


	//----- nvinfo : EIATTR_MAXREG_COUNT
	.align		4
        /*004c*/ 	.byte	0x03, 0x1b
        /*004e*/ 	.short	0x00ff


	//----- nvinfo : EIATTR_MERCURY_ISA_VERSION
	.align		4
        /*0050*/ 	.byte	0x03, 0x5f
        /*0052*/ 	.short	0x0101


	//----- nvinfo : EIATTR_VRC_CTA_INIT_COUNT
	.align		4
        /*0054*/ 	.byte	0x02, 0x4a
	.zero		1
	.zero		1


	//----- nvinfo : EIATTR_EXIT_INSTR_OFFSETS
	.align		4
        /*0058*/ 	.byte	0x04, 0x1c
        /*005a*/ 	.short	(.L_46 - .L_45)


	//   ....[0]....
.L_45:
        /*005c*/ 	.word	0x00000070


	//   ....[1]....
        /*0060*/ 	.word	0x000006d0


	//----- nvinfo : EIATTR_CRS_STACK_SIZE
	.align		4
.L_46:
        /*0064*/ 	.byte	0x04, 0x1e
        /*0066*/ 	.short	(.L_48 - .L_47)
.L_47:
        /*0068*/ 	.word	0x00000000


	//----- nvinfo : EIATTR_CBANK_PARAM_SIZE
	.align		4
.L_48:
        /*006c*/ 	.byte	0x03, 0x19
        /*006e*/ 	.short	0x001c


	//----- nvinfo : EIATTR_PARAM_CBANK
	.align		4
        /*0070*/ 	.byte	0x04, 0x0a
        /*0072*/ 	.short	(.L_50 - .L_49)
	.align		4
.L_49:
        /*0074*/ 	.word	index@(.nv.constant0.cn_pnpoly)
        /*0078*/ 	.short	0x0380
        /*007a*/ 	.short	0x001c


	//----- nvinfo : EIATTR_SW_WAR
	.align		4
.L_50:
        /*007c*/ 	.byte	0x04, 0x36
        /*007e*/ 	.short	(.L_52 - .L_51)
.L_51:
        /*0080*/ 	.word	0x00000008
.L_52:


//--------------------- .nv.callgraph             --------------------------
	.section	.nv.callgraph,"",@"SHT_CUDA_CALLGRAPH"
	.align	4
	.sectionentsize	8
	.align		4
        /*0000*/ 	.word	0x00000000
	.align		4
        /*0004*/ 	.word	0xffffffff
	.align		4
        /*0008*/ 	.word	0x00000000
	.align		4
        /*000c*/ 	.word	0xfffffffe
	.align		4
        /*0010*/ 	.word	0x00000000
	.align		4
        /*0014*/ 	.word	0xfffffffd
	.align		4
        /*0018*/ 	.word	0x00000000
	.align		4
        /*001c*/ 	.word	0xfffffffc


//--------------------- .nv.constant3             --------------------------
	.section	.nv.constant3,"a",@progbits
	.align	8
.nv.constant3:
	.type		c_vertices,@object
	.size		c_vertices,(.L_0 - c_vertices)
c_vertices:
	.zero		4800
.L_0:


//--------------------- .text.cn_pnpoly_reference_kernel --------------------------
	.section	.text.cn_pnpoly_reference_kernel,"ax",@progbits
	.align	128
        .global         cn_pnpoly_reference_kernel
        .type           cn_pnpoly_reference_kernel,@function
        .size           cn_pnpoly_reference_kernel,(.L_x_28 - cn_pnpoly_reference_kernel)
        .other          cn_pnpoly_reference_kernel,@"STO_CUDA_ENTRY STV_DEFAULT"
cn_pnpoly_reference_kernel:
.text.cn_pnpoly_reference_kernel:
[----:B------:R-:W-:Y:S01]  /*0000*/  LDC R1, c[0x0][0x37c] ;  /* 0x0000df00ff017b82 */ /* 0x000fe20000000800 */
[----:B------:R-:W0:Y:S07]  /*0010*/  S2R R3, SR_TID.X ;  /* 0x0000000000037919 */ /* 0x000e2e0000002100 */
[----:B------:R-:W0:Y:S01]  /*0020*/  S2UR UR4, SR_CTAID.X ;  /* 0x00000000000479c3 */ /* 0x000e220000002500 */
[----:B------:R-:W1:Y:S07]  /*0030*/  LDCU UR5, c[0x0][0x398] ;  /* 0x00007300ff0577ac */ /* 0x000e6e0008000800 */
[----:B------:R-:W0:Y:S02]  /*0040*/  LDC R2, c[0x0][0x360] ;  /* 0x0000d800ff027b82 */ /* 0x000e240000000800 */
[----:B0-----:R-:W-:-:S05]  /*0050*/  IMAD R2, R2, UR4, R3 ;  /* 0x0000000402027c24 */ /* 0x001fca000f8e0203 */
[----:B-1----:R-:W-:-:S13]  /*0060*/  ISETP.GE.AND P0, PT, R2, UR5, PT ;  /* 0x0000000502007c0c */ /* 0x002fda000bf06270 */
[----:B------:R-:W-:Y:S05]  /*0070*/  @P0 EXIT ;  /* 0x000000000000094d */ /* 0x000fea0003800000 */
[----:B------:R-:W0:Y:S01]  /*0080*/  LDC.64 R4, c[0x0][0x388] ;  /* 0x0000e200ff047b82 */ /* 0x000e220000000a00 */
[----:B------:R-:W1:Y:S01]  /*0090*/  LDCU.64 UR6, c[0x0][0x358] ;  /* 0x00006b00ff0677ac */ /* 0x000e620008000a00 */
[----:B------:R-:W2:Y:S06]  /*00a0*/  LDCU.64 UR4, c[0x0][0x390] ;  /* 0x00007200ff0477ac */ /* 0x000eac0008000a00 */
[----:B------:R-:W3:Y:S01]  /*00b0*/  LDC.64 R14, c[0x0][0x390] ;  /* 0x0000e400ff0e7b82 */ /* 0x000ee20000000a00 */
[----:B0-----:R-:W-:-:S06]  /*00c0*/  IMAD.WIDE R4, R2, 0x8, R4 ;  /* 0x0000000802047825 */ /* 0x001fcc00078e0204 */
[----:B-1----:R-:W5:Y:S04]  /*00d0*/  LDG.E.64 R4, desc[UR6][R4.64] ;  /* 0x0000000604047981 */ /* 0x002f68000c1e1b00 */
[----:B---3--:R-:W5:Y:S01]  /*00e0*/  LDG.E.64 R14, desc[UR6][R14.64+0x12b8] ;  /* 0x0012b8060e0e7981 */ /* 0x008f62000c1e1b00 */
[----:B--2---:R-:W-:-:S04]  /*00f0*/  UIADD3 UR4, UP0, UPT, UR4, 0x10, URZ ;  /* 0x0000001004047890 */ /* 0x004fc8000ff1e0ff */
[----:B------:R-:W-:Y:S01]  /*0100*/  UIADD3.X UR5, UPT, UPT, URZ, UR5, URZ, UP0, !UPT ;  /* 0x00000005ff057290 */ /* 0x000fe200087fe4ff */
[----:B------:R-:W-:Y:S02]  /*0110*/  IMAD.MOV.U32 R16, RZ, RZ, RZ ;  /* 0x000000ffff107224 */ /* 0x000fe400078e00ff */
[----:B------:R-:W-:-:S03]  /*0120*/  IMAD.U32 R6, RZ, RZ, UR4 ;  /* 0x00000004ff067e24 */ /* 0x000fc6000f8e00ff */
[----:B------:R-:W-:Y:S01]  /*0130*/  IMAD.U32 R7, RZ, RZ, UR5 ;  /* 0x00000005ff077e24 */ /* 0x000fe2000f8e00ff */
[----:B------:R-:W-:-:S06]  /*0140*/  UMOV UR4, URZ ;  /* 0x000000ff00047c82 */ /* 0x000fcc0008000000 */
.L_x_4:
[----:B------:R-:W2:Y:S01]  /*0150*/  LDG.E.64 R12, desc[UR6][R6.64+-0x10] ;  /* 0xfffff006060c7981 */ /* 0x000ea2000c1e1b00 */
[----:B------:R-:W-:-:S04]  /*0160*/  UIADD3 UR4, UPT, UPT, UR4, 0x4, URZ ;  /* 0x0000000404047890 */ /* 0x000fc8000fffe0ff */
[----:B------:R-:W-:Y:S01]  /*0170*/  UISETP.NE.AND UP0, UPT, UR4, 0x258, UPT ;  /* 0x000002580400788c */ /* 0x000fe2000bf05270 */
[----:B--2--5:R-:W-:Y:S01]  /*0180*/  FADD R11, -R13, R15 ;  /* 0x0000000f0d0b7221 */ /* 0x024fe20000000100 */
[----:B------:R-:W-:-:S03]  /*0190*/  FADD R0, -R12, R14 ;  /* 0x0000000e0c007221 */ /* 0x000fc60000000100 */
[----:B------:R-:W0:Y:S08]  /*01a0*/  MUFU.RCP R3, R11 ;  /* 0x0000000b00037308 */ /* 0x000e300000001000 */
[----:B------:R-:W1:Y:S01]  /*01b0*/  FCHK P0, R0, R11 ;  /* 0x0000000b00007302 */ /* 0x000e620000000000 */
[----:B0-----:R-:W-:-:S04]  /*01c0*/  FFMA R8, -R11, R3, 1 ;  /* 0x3f8000000b087423 */ /* 0x001fc80000000103 */
[----:B------:R-:W-:-:S04]  /*01d0*/  FFMA R3, R3, R8, R3 ;  /* 0x0000000803037223 */ /* 0x000fc80000000003 */
[----:B------:R-:W-:-:S04]  /*01e0*/  FFMA R8, R0, R3, RZ ;  /* 0x0000000300087223 */ /* 0x000fc800000000ff */
[----:B------:R-:W-:-:S04]  /*01f0*/  FFMA R9, -R11, R8, R0 ;  /* 0x000000080b097223 */ /* 0x000fc80000000100 */
[----:B------:R-:W-:Y:S01]  /*0200*/  FFMA R3, R3, R9, R8 ;  /* 0x0000000903037223 */ /* 0x000fe20000000008 */
[----:B-1----:R-:W-:Y:S06]  /*0210*/  @!P0 BRA `(.L_x_0) ;  /* 0x00000000000c8947 */ /* 0x002fec0003800000 */
[----:B------:R-:W-:Y:S01]  /*0220*/  IMAD.MOV.U32 R3, RZ, RZ, R11 ;  /* 0x000000ffff037224 */ /* 0x000fe200078e000b */
[----:B------:R-:W-:-:S07]  /*0230*/  MOV R18, 0x250 ;  /* 0x0000025000127802 */ /* 0x000fce0000000f00 */
[----:B------:R-:W-:Y:S05]  /*0240*/  CALL.REL.NOINC `($__internal_0_$__cuda_sm3x_div_rn_noftz_f32_slowpath) ;  /* 0x0000000400347944 */ /* 0x000fea0003c00000 */
.L_x_0:
[----:B------:R-:W2:Y:S01]  /*0250*/  LDG.E.64 R10, desc[UR6][R6.64+-0x8] ;  /* 0xfffff806060a7981 */ /* 0x000ea2000c1e1b00 */
[----:B------:R-:W-:Y:S01]  /*0260*/  FADD R9, R5, -R13 ;  /* 0x8000000d05097221 */ /* 0x000fe20000000000 */
[----:B------:R-:W-:-:S03]  /*0270*/  FSETP.GT.AND P0, PT, R15, R5, PT ;  /* 0x000000050f00720b */ /* 0x000fc60003f04000 */
[----:B------:R-:W-:Y:S01]  /*0280*/  FFMA R3, R9, R3, R12 ;  /* 0x0000000309037223 */ /* 0x000fe2000000000c */
[----:B------:R-:W-:-:S04]  /*0290*/  FSETP.GT.XOR P0, PT, R13, R5, !P0 ;  /* 0x000000050d00720b */ /* 0x000fc80004704800 */
[----:B------:R-:W-:-:S13]  /*02a0*/  FSETP.GEU.OR P0, PT, R4, R3, P0 ;  /* 0x000000030400720b */ /* 0x000fda000070e400 */
[----:B------:R-:W-:-:S04]  /*02b0*/  @!P0 ISETP.NE.AND P2, PT, R16, RZ, PT ;  /* 0x000000ff1000820c */ /* 0x000fc80003f45270 */
[----:B------:R-:W-:Y:S01]  /*02c0*/  @!P0 SEL R16, RZ, 0x1, P2 ;  /* 0x00000001ff108807 */ /* 0x000fe20001000000 */
[----:B--2---:R-:W-:Y:S01]  /*02d0*/  FADD R17, R13, -R11 ;  /* 0x8000000b0d117221 */ /* 0x004fe20000000000 */
[----:B------:R-:W-:-:S03]  /*02e0*/  FADD R0, R12, -R10 ;  /* 0x8000000a0c007221 */ /* 0x000fc60000000000 */
        /* <DEDUP_REMOVED lines=11> */
.L_x_1:
        /* <DEDUP_REMOVED lines=21> */
.L_x_2:
        /* <DEDUP_REMOVED lines=18> */
[----:B------:R-:W-:Y:S02]  /*0610*/  MOV R3, R17 ;  /* 0x0000001100037202 */ /* 0x000fe40000000f00 */
[----:B------:R-:W-:-:S07]  /*0620*/  MOV R18, 0x640 ;  /* 0x0000064000127802 */ /* 0x000fce0000000f00 */
[----:B------:R-:W-:Y:S05]  /*0630*/  CALL.REL.NOINC `($__internal_0_$__cuda_sm3x_div_rn_noftz_f32_slowpath) ;  /* 0x0000000000387944 */ /* 0x000fea0003c00000 */
.L_x_3:
[----:B------:R-:W-:Y:S01]  /*0640*/  FADD R11, R5, -R15 ;  /* 0x8000000f050b7221 */ /* 0x000fe20000000000 */
[----:B------:R-:W-:Y:S02]  /*0650*/  FSETP.GT.AND P0, PT, R9, R5, PT ;  /* 0x000000050900720b */ /* 0x000fe40003f04000 */
[----:B------:R-:W-:Y:S01]  /*0660*/  IADD3 R6, P1, PT, R6, 0x20, RZ ;  /* 0x0000002006067810 */ /* 0x000fe20007f3e0ff */
[----:B------:R-:W-:Y:S01]  /*0670*/  FFMA R3, R11, R3, R14 ;  /* 0x000000030b037223 */ /* 0x000fe2000000000e */
[----:B------:R-:W-:-:S03]  /*0680*/  FSETP.GT.XOR P0, PT, R15, R5, !P0 ;  /* 0x000000050f00720b */ /* 0x000fc60004704800 */
[----:B------:R-:W-:Y:S01]  /*0690*/  IMAD.X R7, RZ, RZ, R7, P1 ;  /* 0x000000ffff077224 */ /* 0x000fe200008e0607 */
[----:B------:R-:W-:-:S13]  /*06a0*/  FSETP.GEU.OR P0, PT, R4, R3, P0 ;  /* 0x000000030400720b */ /* 0x000fda000070e400 */
[----:B------:R-:W-:-:S04]  /*06b0*/  @!P0 ISETP.NE.AND P2, PT, R16, RZ, PT ;  /* 0x000000ff1000820c */ /* 0x000fc80003f45270 */
[----:B------:R-:W-:Y:S01]  /*06c0*/  @!P0 SEL R16, RZ, 0x1, P2 ;  /* 0x00000001ff108807 */ /* 0x000fe20001000000 */
[----:B------:R-:W-:Y:S08]  /*06d0*/  BRA.U UP0, `(.L_x_4) ;  /* 0xfffffff9009c7547 */ /* 0x000ff0000b83ffff */
[----:B------:R-:W0:Y:S02]  /*06e0*/  LDC.64 R4, c[0x0][0x380] ;  /* 0x0000e000ff047b82 */ /* 0x000e240000000a00 */
[----:B0-----:R-:W-:-:S05]  /*06f0*/  IMAD.WIDE R2, R2, 0x4, R4 ;  /* 0x0000000402027825 */ /* 0x001fca00078e0204 */
[----:B------:R-:W-:Y:S01]  /*0700*/  STG.E desc[UR6][R2.64], R16 ;  /* 0x0000001002007986 */ /* 0x000fe2000c101906 */
[----:B------:R-:W-:Y:S05]  /*0710*/  EXIT ;  /* 0x000000000000794d */ /* 0x000fea0003800000 */
        .weak           $__internal_0_$__cuda_sm3x_div_rn_noftz_f32_slowpath
        .type           $__internal_0_$__cuda_sm3x_div_rn_noftz_f32_slowpath,@function
        .size           $__internal_0_$__cuda_sm3x_div_rn_noftz_f32_slowpath,(.L_x_28 - $__internal_0_$__cuda_sm3x_div_rn_noftz_f32_slowpath)
$__internal_0_$__cuda_sm3x_div_rn_noftz_f32_slowpath:
[----:B------:R-:W-:Y:S02]  /*0720*/  SHF.R.U32.HI R17, RZ, 0x17, R3 ;  /* 0x00000017ff117819 */ /* 0x000fe40000011603 */
[----:B------:R-:W-:Y:S02]  /*0730*/  SHF.R.U32.HI R19, RZ, 0x17, R0 ;  /* 0x00000017ff137819 */ /* 0x000fe40000011600 */
[----:B------:R-:W-:Y:S02]  /*0740*/  LOP3.LUT R17, R17, 0xff, RZ, 0xc0, !PT ;  /* 0x000000ff11117812 */ /* 0x000fe400078ec0ff */
[----:B------:R-:W-:-:S03]  /*0750*/  LOP3.LUT R22, R19, 0xff, RZ, 0xc0, !PT ;  /* 0x000000ff13167812 */ /* 0x000fc600078ec0ff */
[----:B------:R-:W-:Y:S02]  /*0760*/  VIADD R21, R17, 0xffffffff ;  /* 0xffffffff11157836 */ /* 0x000fe40000000000 */
[----:B------:R-:W-:-:S03]  /*0770*/  VIADD R20, R22, 0xffffffff ;  /* 0xffffffff16147836 */ /* 0x000fc60000000000 */
[----:B------:R-:W-:-:S04]  /*0780*/  ISETP.GT.U32.AND P0, PT, R21, 0xfd, PT ;  /* 0x000000fd1500780c */ /* 0x000fc80003f04070 */
[----:B------:R-:W-:-:S13]  /*0790*/  ISETP.GT.U32.OR P0, PT, R20, 0xfd, P0 ;  /* 0x000000fd1400780c */ /* 0x000fda0000704470 */
[----:B------:R-:W-:Y:S01]  /*07a0*/  @!P0 IMAD.MOV.U32 R19, RZ, RZ, RZ ;  /* 0x000000ffff138224 */ /* 0x000fe200078e00ff */
[----:B------:R-:W-:Y:S06]  /*07b0*/  @!P0 BRA `(.L_x_5) ;  /* 0x00000000005c8947 */ /* 0x000fec0003800000 */
[----:B------:R-:W-:Y:S02]  /*07c0*/  FSETP.GTU.FTZ.AND P0, PT, |R0|, +INF , PT ;  /* 0x7f8000000000780b */ /* 0x000fe40003f1c200 */
[----:B------:R-:W-:-:S04]  /*07d0*/  FSETP.GTU.FTZ.AND P1, PT, |R3|, +INF , PT ;  /* 0x7f8000000300780b */ /* 0x000fc80003f3c200 */
[----:B------:R-:W-:-:S13]  /*07e0*/  PLOP3.LUT P0, PT, P0, P1, PT, 0xf8, 0x8f ;  /* 0x00000000008f781c */ /* 0x000fda0000703f70 */
[----:B------:R-:W-:Y:S05]  /*07f0*/  @P0 BRA `(.L_x_6) ;  /* 0x0000000400440947 */ /* 0x000fea0003800000 */
[----:B------:R-:W-:-:S13]  /*0800*/  LOP3.LUT P0, RZ, R3, 0x7fffffff, R0, 0xc8, !PT ;  /* 0x7fffffff03ff7812 */ /* 0x000fda000780c800 */
[----:B------:R-:W-:Y:S05]  /*0810*/  @!P0 BRA `(.L_x_7) ;  /* 0x0000000400348947 */ /* 0x000fea0003800000 */
[C---:B------:R-:W-:Y:S02]  /*0820*/  FSETP.NEU.FTZ.AND P2, PT, |R0|.reuse, +INF , PT ;  /* 0x7f8000000000780b */ /* 0x040fe40003f5d200 */
[----:B------:R-:W-:Y:S02]  /*0830*/  FSETP.NEU.FTZ.AND P1, PT, |R3|, +INF , PT ;  /* 0x7f8000000300780b */ /* 0x000fe40003f3d200 */
[----:B------:R-:W-:-:S11]  /*0840*/  FSETP.NEU.FTZ.AND P0, PT, |R0|, +INF , PT ;  /* 0x7f8000000000780b */ /* 0x000fd60003f1d200 */
[----:B------:R-:W-:Y:S05]  /*0850*/  @!P1 BRA !P2, `(.L_x_7) ;  /* 0x0000000400249947 */ /* 0x000fea0005000000 */
[----:B------:R-:W-:-:S04]  /*0860*/  LOP3.LUT P2, RZ, R0, 0x7fffffff, RZ, 0xc0, !PT ;  /* 0x7fffffff00ff7812 */ /* 0x000fc8000784c0ff */
[----:B------:R-:W-:-:S13]  /*0870*/  PLOP3.LUT P1, PT, P1, P2, PT, 0x2f, 0xf2 ;  /* 0x0000000000f2781c */ /* 0x000fda0000f24577 */
[----:B------:R-:W-:Y:S05]  /*0880*/  @P1 BRA `(.L_x_8) ;  /* 0x0000000400101947 */ /* 0x000fea0003800000 */
[----:B------:R-:W-:-:S04]  /*0890*/  LOP3.LUT P1, RZ, R3, 0x7fffffff, RZ, 0xc0, !PT ;  /* 0x7fffffff03ff7812 */ /* 0x000fc8000782c0ff */
[----:B------:R-:W-:-:S13]  /*08a0*/  PLOP3.LUT P0, PT, P0, P1, PT, 0x2f, 0xf2 ;  /* 0x0000000000f2781c */ /* 0x000fda0000702577 */
[----:B------:R-:W-:Y:S05]  /*08b0*/  @P0 BRA `(.L_x_9) ;  /* 0x0000000000f80947 */ /* 0x000fea0003800000 */
[----:B------:R-:W-:Y:S02]  /*08c0*/  ISETP.GE.AND P0, PT, R20, RZ, PT ;  /* 0x000000ff1400720c */ /* 0x000fe40003f06270 */
[----:B------:R-:W-:-:S11]  /*08d0*/  ISETP.GE.AND P1, PT, R21, RZ, PT ;  /* 0x000000ff1500720c */ /* 0x000fd60003f26270 */
[----:B------:R-:W-:Y:S01]  /*08e0*/  @P0 MOV R19, RZ ;  /* 0x000000ff00130202 */ /* 0x000fe20000000f00 */
[----:B------:R-:W-:Y:S02]  /*08f0*/  @!P0 IMAD.MOV.U32 R19, RZ, RZ, -0x40 ;  /* 0xffffffc0ff138424 */ /* 0x000fe400078e00ff */
[----:B------:R-:W-:Y:S01]  /*0900*/  @!P0 FFMA R0, R0, 1.84467440737095516160e+19, RZ ;  /* 0x5f80000000008823 */ /* 0x000fe200000000ff */
[----:B------:R-:W-:Y:S01]  /*0910*/  @!P1 FFMA R3, R3, 1.84467440737095516160e+19, RZ ;  /* 0x5f80000003039823 */ /* 0x000fe200000000ff */
[----:B------:R-:W-:-:S07]  /*0920*/  @!P1 VIADD R19, R19, 0x40 ;  /* 0x0000004013139836 */ /* 0x000fce0000000000 */
.L_x_5:
[----:B------:R-:W-:Y:S01]  /*0930*/  LEA R20, R17, 0xc0800000, 0x17 ;  /* 0xc080000011147811 */ /* 0x000fe200078eb8ff */
[----:B------:R-:W-:-:S04]  /*0940*/  VIADD R22, R22, 0xffffff81 ;  /* 0xffffff8116167836 */ /* 0x000fc80000000000 */
[----:B------:R-:W-:Y:S02]  /*0950*/  IMAD.IADD R23, R3, 0x1, -R20 ;  /* 0x0000000103177824 */ /* 0x000fe400078e0a14 */
[C---:B------:R-:W-:Y:S01]  /*0960*/  IMAD R0, R22.reuse, -0x800000, R0 ;  /* 0xff80000016007824 */ /* 0x040fe200078e0200 */
[----:B------:R-:W-:Y:S01]  /*0970*/  IADD3 R22, PT, PT, R22, 0x7f, -R17 ;  /* 0x0000007f16167810 */ /* 0x000fe20007ffe811 */
[----:B------:R-:W0:Y:S01]  /*0980*/  MUFU.RCP R3, R23 ;  /* 0x0000001700037308 */ /* 0x000e220000001000 */
[----:B------:R-:W-:Y:S02]  /*0990*/  FADD.FTZ R21, -R23, -RZ ;  /* 0x800000ff17157221 */ /* 0x000fe40000010100 */
[----:B------:R-:W-:Y:S02]  /*09a0*/  IADD3 R22, PT, PT, R22, R19, RZ ;  /* 0x0000001316167210 */ /* 0x000fe40007ffe0ff */
[----:B0-----:R-:W-:-:S04]  /*09b0*/  FFMA R20, R3, R21, 1 ;  /* 0x3f80000003147423 */ /* 0x001fc80000000015 */
[----:B------:R-:W-:-:S04]  /*09c0*/  FFMA R3, R3, R20, R3 ;  /* 0x0000001403037223 */ /* 0x000fc80000000003 */
[----:B------:R-:W-:-:S04]  /*09d0*/  FFMA R20, R0, R3, RZ ;  /* 0x0000000300147223 */ /* 0x000fc800000000ff */
[----:B------:R-:W-:-:S04]  /*09e0*/  FFMA R24, R21, R20, R0 ;  /* 0x0000001415187223 */ /* 0x000fc80000000000 */
[----:B------:R-:W-:-:S04]  /*09f0*/  FFMA R20, R3, R24, R20 ;  /* 0x0000001803147223 */ /* 0x000fc80000000014 */
[----:B------:R-:W-:-:S04]  /*0a00*/  FFMA R21, R21, R20, R0 ;  /* 0x0000001415157223 */ /* 0x000fc80000000000 */
[----:B------:R-:W-:-:S05]  /*0a10*/  FFMA R0, R3, R21, R20 ;  /* 0x0000001503007223 */ /* 0x000fca0000000014 */
[----:B------:R-:W-:-:S04]  /*0a20*/  SHF.R.U32.HI R17, RZ, 0x17, R0 ;  /* 0x00000017ff117819 */ /* 0x000fc80000011600 */
[----:B------:R-:W-:-:S05]  /*0a30*/  LOP3.LUT R17, R17, 0xff, RZ, 0xc0, !PT ;  /* 0x000000ff11117812 */ /* 0x000fca00078ec0ff */
[----:B------:R-:W-:-:S04]  /*0a40*/  IMAD.IADD R23, R17, 0x1, R22 ;  /* 0x0000000111177824 */ /* 0x000fc800078e0216 */
[----:B------:R-:W-:-:S05]  /*0a50*/  VIADD R17, R23, 0xffffffff ;  /* 0xffffffff17117836 */ /* 0x000fca0000000000 */
[----:B------:R-:W-:-:S13]  /*0a60*/  ISETP.GE.U32.AND P0, PT, R17, 0xfe, PT ;  /* 0x000000fe1100780c */ /* 0x000fda0003f06070 */
[----:B------:R-:W-:Y:S05]  /*0a70*/  @!P0 BRA `(.L_x_10) ;  /* 0x0000000000808947 */ /* 0x000fea0003800000 */
[----:B------:R-:W-:-:S13]  /*0a80*/  ISETP.GT.AND P0, PT, R23, 0xfe, PT ;  /* 0x000000fe1700780c */ /* 0x000fda0003f04270 */
[----:B------:R-:W-:Y:S05]  /*0a90*/  @P0 BRA `(.L_x_11) ;  /* 0x00000000006c0947 */ /* 0x000fea0003800000 */
[----:B------:R-:W-:-:S13]  /*0aa0*/  ISETP.GE.AND P0, PT, R23, 0x1, PT ;  /* 0x000000011700780c */ /* 0x000fda0003f06270 */
[----:B------:R-:W-:Y:S05]  /*0ab0*/  @P0 BRA `(.L_x_12) ;  /* 0x0000000000980947 */ /* 0x000fea0003800000 */
[----:B------:R-:W-:Y:S02]  /*0ac0*/  ISETP.GE.AND P0, PT, R23, -0x18, PT ;  /* 0xffffffe81700780c */ /* 0x000fe40003f06270 */
[----:B------:R-:W-:-:S11]  /*0ad0*/  LOP3.LUT R0, R0, 0x80000000, RZ, 0xc0, !PT ;  /* 0x8000000000007812 */ /* 0x000fd600078ec0ff */
[----:B------:R-:W-:Y:S05]  /*0ae0*/  @!P0 BRA `(.L_x_12) ;  /* 0x00000000008c8947 */ /* 0x000fea0003800000 */
[-CC-:B------:R-:W-:Y:S01]  /*0af0*/  FFMA.RZ R17, R3, R21.reuse, R20.reuse ;  /* 0x0000001503117223 */ /* 0x180fe2000000c014 */
[C---:B------:R-:W-:Y:S01]  /*0b00*/  VIADD R22, R23.reuse, 0x20 ;  /* 0x0000002017167836 */ /* 0x040fe20000000000 */
[C---:B------:R-:W-:Y:S02]  /*0b10*/  ISETP.NE.AND P2, PT, R23.reuse, RZ, PT ;  /* 0x000000ff1700720c */ /* 0x040fe40003f45270 */
[----:B------:R-:W-:Y:S02]  /*0b20*/  ISETP.NE.AND P1, PT, R23, RZ, PT ;  /* 0x000000ff1700720c */ /* 0x000fe40003f25270 */
[----:B------:R-:W-:Y:S01]  /*0b30*/  LOP3.LUT R19, R17, 0x7fffff, RZ, 0xc0, !PT ;  /* 0x007fffff11137812 */ /* 0x000fe200078ec0ff */
[CCC-:B------:R-:W-:Y:S01]  /*0b40*/  FFMA.RP R17, R3.reuse, R21.reuse, R20.reuse ;  /* 0x0000001503117223 */ /* 0x1c0fe20000008014 */
[----:B------:R-:W-:Y:S01]  /*0b50*/  FFMA.RM R20, R3, R21, R20 ;  /* 0x0000001503147223 */ /* 0x000fe20000004014 */
[----:B------:R-:W-:Y:S01]  /*0b60*/  IMAD.MOV R3, RZ, RZ, -R23 ;  /* 0x000000ffff037224 */ /* 0x000fe200078e0a17 */
[----:B------:R-:W-:-:S03]  /*0b70*/  LOP3.LUT R19, R19, 0x800000, RZ, 0xfc, !PT ;  /* 0x0080000013137812 */ /* 0x000fc600078efcff */
[----:B------:R-:W-:Y:S02]  /*0b80*/  FSETP.NEU.FTZ.AND P0, PT, R17, R20, PT ;  /* 0x000000141100720b */ /* 0x000fe40003f1d000 */
[----:B------:R-:W-:Y:S02]  /*0b90*/  SHF.L.U32 R22, R19, R22, RZ ;  /* 0x0000001613167219 */ /* 0x000fe400000006ff */
[----:B------:R-:W-:Y:S02]  /*0ba0*/  SEL R20, R3, RZ, P2 ;  /* 0x000000ff03147207 */ /* 0x000fe40001000000 */
[----:B------:R-:W-:Y:S02]  /*0bb0*/  ISETP.NE.AND P1, PT, R22, RZ, P1 ;  /* 0x000000ff1600720c */ /* 0x000fe40000f25270 */
[----:B------:R-:W-:Y:S02]  /*0bc0*/  SHF.R.U32.HI R20, RZ, R20, R19 ;  /* 0x00000014ff147219 */ /* 0x000fe40000011613 */
[----:B------:R-:W-:-:S02]  /*0bd0*/  PLOP3.LUT P0, PT, P0, P1, PT, 0xf8, 0x8f ;  /* 0x00000000008f781c */ /* 0x000fc40000703f70 */
[----:B------:R-:W-:Y:S02]  /*0be0*/  SHF.R.U32.HI R22, RZ, 0x1, R20 ;  /* 0x00000001ff167819 */ /* 0x000fe40000011614 */
[----:B------:R-:W-:-:S04]  /*0bf0*/  SEL R3, RZ, 0x1, !P0 ;  /* 0x00000001ff037807 */ /* 0x000fc80004000000 */
[----:B------:R-:W-:-:S04]  /*0c00*/  LOP3.LUT R3, R3, 0x1, R22, 0xf8, !PT ;  /* 0x0000000103037812 */ /* 0x000fc800078ef816 */
[----:B------:R-:W-:-:S04]  /*0c10*/  LOP3.LUT R3, R3, R20, RZ, 0xc0, !PT ;  /* 0x0000001403037212 */ /* 0x000fc800078ec0ff */
[----:B------:R-:W-:-:S04]  /*0c20*/  IADD3 R3, PT, PT, R22, R3, RZ ;  /* 0x0000000316037210 */ /* 0x000fc80007ffe0ff */
[----:B------:R-:W-:Y:S01]  /*0c30*/  LOP3.LUT R0, R3, R0, RZ, 0xfc, !PT ;  /* 0x0000000003007212 */ /* 0x000fe200078efcff */
[----:B------:R-:W-:Y:S06]  /*0c40*/  BRA `(.L_x_12) ;  /* 0x0000000000347947 */ /* 0x000fec0003800000 */
.L_x_11:
[----:B------:R-:W-:-:S04]  /*0c50*/  LOP3.LUT R0, R0, 0x80000000, RZ, 0xc0, !PT ;  /* 0x8000000000007812 */ /* 0x000fc800078ec0ff */
[----:B------:R-:W-:Y:S01]  /*0c60*/  LOP3.LUT R0, R0, 0x7f800000, RZ, 0xfc, !PT ;  /* 0x7f80000000007812 */ /* 0x000fe200078efcff */
[----:B------:R-:W-:Y:S06]  /*0c70*/  BRA `(.L_x_12) ;  /* 0x0000000000287947 */ /* 0x000fec0003800000 */
.L_x_10:
[----:B------:R-:W-:Y:S01]  /*0c80*/  IMAD R0, R22, 0x800000, R0 ;  /* 0x0080000016007824 */ /* 0x000fe200078e0200 */
[----:B------:R-:W-:Y:S06]  /*0c90*/  BRA `(.L_x_12) ;  /* 0x0000000000207947 */ /* 0x000fec0003800000 */
.L_x_9:
[----:B------:R-:W-:-:S04]  /*0ca0*/  LOP3.LUT R0, R3, 0x80000000, R0, 0x48, !PT ;  /* 0x8000000003007812 */ /* 0x000fc800078e4800 */
[----:B------:R-:W-:Y:S01]  /*0cb0*/  LOP3.LUT R0, R0, 0x7f800000, RZ, 0xfc, !PT ;  /* 0x7f80000000007812 */ /* 0x000fe200078efcff */
[----:B------:R-:W-:Y:S06]  /*0cc0*/  BRA `(.L_x_12) ;  /* 0x0000000000147947 */ /* 0x000fec0003800000 */
.L_x_8:
[----:B------:R-:W-:Y:S01]  /*0cd0*/  LOP3.LUT R0, R3, 0x80000000, R0, 0x48, !PT ;  /* 0x8000000003007812 */ /* 0x000fe200078e4800 */
[----:B------:R-:W-:Y:S06]  /*0ce0*/  BRA `(.L_x_12) ;  /* 0x00000000000c7947 */ /* 0x000fec0003800000 */
.L_x_7:
[----:B------:R-:W0:Y:S01]  /*0cf0*/  MUFU.RSQ R0, -QNAN ;  /* 0xffc0000000007908 */ /* 0x000e220000001400 */
[----:B------:R-:W-:Y:S05]  /*0d00*/  BRA `(.L_x_12) ;  /* 0x0000000000047947 */ /* 0x000fea0003800000 */
.L_x_6:
[----:B------:R-:W-:-:S07]  /*0d10*/  FADD.FTZ R0, R0, R3 ;  /* 0x0000000300007221 */ /* 0x000fce0000010000 */
.L_x_12:
[----:B------:R-:W-:Y:S02]  /*0d20*/  IMAD.MOV.U32 R19, RZ, RZ, 0x0 ;  /* 0x00000000ff137424 */ /* 0x000fe400078e00ff */
[----:B0-----:R-:W-:Y:S02]  /*0d30*/  IMAD.MOV.U32 R3, RZ, RZ, R0 ;  /* 0x000000ffff037224 */ /* 0x001fe400078e0000 */
[----:B------:R-:W-:Y:S05]  /*0d40*/  RET.REL.NODEC R18 `(cn_pnpoly_reference_kernel) ;  /* 0xfffffff012ac7950 */ /* 0x000fea0003c3ffff */
.L_x_13:
[----:B------:R-:W-:-:S00]  /*0d50*/  BRA `(.L_x_13) ;  /* 0xfffffffc00fc7947 */ /* 0x000fc0000383ffff */
[----:B------:R-:W-:-:S00]  /*0d60*/  NOP ;  /* 0x0000000000007918 */ /* 0x000fc00000000000 */
        /* <DEDUP_REMOVED lines=9> */
.L_x_28:


//--------------------- .text.cn_pnpoly           --------------------------
	.section	.text.cn_pnpoly,"ax",@progbits
	.align	128
        .global         cn_pnpoly
        .type           cn_pnpoly,@function
        .size           cn_pnpoly,(.L_x_29 - cn_pnpoly)
        .other          cn_pnpoly,@"STO_CUDA_ENTRY STV_DEFAULT"
cn_pnpoly:
.text.cn_pnpoly:
        /* <DEDUP_REMOVED lines=10> */
[----:B------:R-:W2:Y:S01]  /*00a0*/  LDCU.64 UR6, c[0x3][0x12b8] ;  /* 0x00c25700ff0677ac */ /* 0x000ea20008000a00 */
[----:B0-----:R-:W-:-:S06]  /*00b0*/  IMAD.WIDE R4, R2, 0x8, R4 ;  /* 0x0000000802047825 */ /* 0x001fcc00078e0204 */
[----:B-1----:R-:W5:Y:S01]  /*00c0*/  LDG.E.64 R4, desc[UR8][R4.64] ;  /* 0x0000000804047981 */ /* 0x002f62000c1e1b00 */
[----:B------:R-:W-:Y:S01]  /*00d0*/  IMAD.MOV.U32 R10, RZ, RZ, RZ ;  /* 0x000000ffff0a7224 */ /* 0x000fe200078e00ff */
[----:B------:R-:W-:Y:S01]  /*00e0*/  UMOV UR5, 0x10 ;  /* 0x0000001000057882 */ /* 0x000fe20000000000 */
[----:B--2---:R-:W-:-:S05]  /*00f0*/  UMOV UR4, URZ ;  /* 0x000000ff00047c82 */ /* 0x004fca0008000000 */
.L_x_18:
[----:B------:R-:W-:Y:S01]  /*0100*/  IMAD.U32 R6, RZ, RZ, UR5 ;  /* 0x00000005ff067e24 */ /* 0x000fe2000f8e00ff */
[----:B------:R-:W-:-:S04]  /*0110*/  UIADD3 UR4, UPT, UPT, UR4, 0x4, URZ ;  /* 0x0000000404047890 */ /* 0x000fc8000fffe0ff */
[----:B------:R-:W-:Y:S01]  /*0120*/  UISETP.NE.AND UP0, UPT, UR4, 0x258, UPT ;  /* 0x000002580400788c */ /* 0x000fe2000bf05270 */
[----:B------:R-:W0:Y:S02]  /*0130*/  LDC.64 R6, c[0x3][R6+-0x10] ;  /* 0x00fffc0006067b82 */ /* 0x000e240000000a00 */
[----:B0-----:R-:W-:Y:S01]  /*0140*/  FADD R11, -R7, UR7 ;  /* 0x00000007070b7e21 */ /* 0x001fe20008000100 */
[----:B------:R-:W-:-:S03]  /*0150*/  FADD R0, -R6, UR6 ;  /* 0x0000000606007e21 */ /* 0x000fc60008000100 */
        /* <DEDUP_REMOVED lines=10> */
[----:B-----5:R-:W-:Y:S05]  /*0200*/  CALL.REL.NOINC `($__internal_1_$__cuda_sm3x_div_rn_noftz_f32_slowpath) ;  /* 0x0000000400347944 */ /* 0x020fea0003c00000 */
.L_x_14:
[----:B------:R-:W0:Y:S01]  /*0210*/  LDCU.64 UR10, c[0x3][UR5+-0x8] ;  /* 0x00ffff00050a77ac */ /* 0x000e220008000a00 */
[C---:B-----5:R-:W-:Y:S01]  /*0220*/  FADD R9, R5.reuse, -R7 ;  /* 0x8000000705097221 */ /* 0x060fe20000000000 */
[----:B------:R-:W-:-:S03]  /*0230*/  FSETP.LT.AND P0, PT, R5, UR7, PT ;  /* 0x0000000705007c0b */ /* 0x000fc6000bf01000 */
[----:B------:R-:W-:Y:S01]  /*0240*/  FFMA R3, R9, R3, R6 ;  /* 0x0000000309037223 */ /* 0x000fe20000000006 */
[----:B------:R-:W-:-:S04]  /*0250*/  FSETP.GT.XOR P0, PT, R7, R5, !P0 ;  /* 0x000000050700720b */ /* 0x000fc80004704800 */
[----:B------:R-:W-:Y:S01]  /*0260*/  FSETP.GEU.OR P0, PT, R4, R3, P0 ;  /* 0x000000030400720b */ /* 0x000fe2000070e400 */
[----:B0-----:R-:W-:Y:S01]  /*0270*/  FADD R11, R7, -UR11 ;  /* 0x8000000b070b7e21 */ /* 0x001fe20008000000 */
[----:B------:R-:W-:-:S03]  /*0280*/  FADD R0, R6, -UR10 ;  /* 0x8000000a06007e21 */ /* 0x000fc60008000000 */
[----:B------:R-:W0:Y:S08]  /*0290*/  MUFU.RCP R8, R11 ;  /* 0x0000000b00087308 */ /* 0x000e300000001000 */
[----:B------:R-:W-:-:S04]  /*02a0*/  @!P0 ISETP.NE.AND P2, PT, R10, RZ, PT ;  /* 0x000000ff0a00820c */ /* 0x000fc80003f45270 */
[----:B------:R-:W-:Y:S01]  /*02b0*/  @!P0 SEL R10, RZ, 0x1, P2 ;  /* 0x00000001ff0a8807 */ /* 0x000fe20001000000 */
        /* <DEDUP_REMOVED lines=9> */
[----:B------:R-:W-:Y:S05]  /*0350*/  CALL.REL.NOINC `($__internal_1_$__cuda_sm3x_div_rn_noftz_f32_slowpath) ;  /* 0x0000000000e07944 */ /* 0x000fea0003c00000 */
.L_x_15:
[----:B------:R-:W-:Y:S02]  /*0360*/  IMAD.U32 R8, RZ, RZ, UR5 ;  /* 0x00000005ff087e24 */ /* 0x000fe4000f8e00ff */
[----:B------:R-:W-:Y:S01]  /*0370*/  FADD R0, R5, -UR11 ;  /* 0x8000000b05007e21 */ /* 0x000fe20008000000 */
[----:B------:R-:W-:-:S03]  /*0380*/  FSETP.GT.AND P0, PT, R7, R5, PT ;  /* 0x000000050700720b */ /* 0x000fc60003f04000 */
[----:B------:R-:W-:Y:S01]  /*0390*/  FFMA R3, R0, R3, UR10 ;  /* 0x0000000a00037e23 */ /* 0x000fe20008000003 */
[----:B------:R-:W0:Y:S01]  /*03a0*/  LDC.64 R8, c[0x3][R8] ;  /* 0x00c0000008087b82 */ /* 0x000e220000000a00 */
[----:B------:R-:W-:-:S04]  /*03b0*/  FSETP.LT.XOR P0, PT, R5, UR11, !P0 ;  /* 0x0000000b05007c0b */ /* 0x000fc8000c701800 */
[----:B------:R-:W-:-:S13]  /*03c0*/  FSETP.GEU.OR P0, PT, R4, R3, P0 ;  /* 0x000000030400720b */ /* 0x000fda000070e400 */
[----:B------:R-:W-:-:S04]  /*03d0*/  @!P0 ISETP.NE.AND P2, PT, R10, RZ, PT ;  /* 0x000000ff0a00820c */ /* 0x000fc80003f45270 */
[----:B------:R-:W-:Y:S01]  /*03e0*/  @!P0 SEL R10, RZ, 0x1, P2 ;  /* 0x00000001ff0a8807 */ /* 0x000fe20001000000 */
        /* <DEDUP_REMOVED lines=13> */
.L_x_16:
[----:B------:R-:W0:Y:S01]  /*04c0*/  LDCU.64 UR6, c[0x3][UR5+0x8] ;  /* 0x00c00100050677ac */ /* 0x000e220008000a00 */
[C---:B------:R-:W-:Y:S01]  /*04d0*/  FADD R7, R5.reuse, -R9 ;  /* 0x8000000905077221 */ /* 0x040fe20000000000 */
        /* <DEDUP_REMOVED lines=18> */
[----:B------:R-:W-:Y:S05]  /*0600*/  CALL.REL.NOINC `($__internal_1_$__cuda_sm3x_div_rn_noftz_f32_slowpath) ;  /* 0x0000000000347944 */ /* 0x000fea0003c00000 */
.L_x_17:
[----:B------:R-:W-:Y:S01]  /*0610*/  FADD R0, R5, -UR7 ;  /* 0x8000000705007e21 */ /* 0x000fe20008000000 */
[----:B------:R-:W-:Y:S01]  /*0620*/  FSETP.GT.AND P0, PT, R9, R5, PT ;  /* 0x000000050900720b */ /* 0x000fe20003f04000 */
[----:B------:R-:W-:Y:S02]  /*0630*/  UIADD3 UR5, UPT, UPT, UR5, 0x20, URZ ;  /* 0x0000002005057890 */ /* 0x000fe4000fffe0ff */
[----:B------:R-:W-:Y:S01]  /*0640*/  FFMA R3, R0, R3, UR6 ;  /* 0x0000000600037e23 */ /* 0x000fe20008000003 */
[----:B------:R-:W-:-:S04]  /*0650*/  FSETP.LT.XOR P0, PT, R5, UR7, !P0 ;  /* 0x0000000705007c0b */ /* 0x000fc8000c701800 */
        /* <DEDUP_REMOVED lines=8> */
        .weak           $__internal_1_$__cuda_sm3x_div_rn_noftz_f32_slowpath
        .type           $__internal_1_$__cuda_sm3x_div_rn_noftz_f32_slowpath,@function
        .size           $__internal_1_$__cuda_sm3x_div_rn_noftz_f32_slowpath,(.L_x_29 - $__internal_1_$__cuda_sm3x_div_rn_noftz_f32_slowpath)
$__internal_1_$__cuda_sm3x_div_rn_noftz_f32_slowpath:
        /* <DEDUP_REMOVED lines=28> */
[----:B------:R-:W-:Y:S01]  /*08a0*/  @P0 IMAD.MOV.U32 R11, RZ, RZ, RZ ;  /* 0x000000ffff0b0224 */ /* 0x000fe200078e00ff */
[----:B------:R-:W-:Y:S01]  /*08b0*/  @!P0 MOV R11, 0xffffffc0 ;  /* 0xffffffc0000b8802 */ /* 0x000fe20000000f00 */
[----:B------:R-:W-:Y:S01]  /*08c0*/  @!P0 FFMA R0, R0, 1.84467440737095516160e+19, RZ ;  /* 0x5f80000000008823 */ /* 0x000fe200000000ff */
[----:B------:R-:W-:-:S03]  /*08d0*/  @!P1 FFMA R3, R3, 1.84467440737095516160e+19, RZ ;  /* 0x5f80000003039823 */ /* 0x000fc600000000ff */
[----:B------:R-:W-:-:S07]  /*08e0*/  @!P1 VIADD R11, R11, 0x40 ;  /* 0x000000400b0b9836 */ /* 0x000fce0000000000 */
.L_x_19:
[----:B------:R-:W-:-:S05]  /*08f0*/  LEA R14, R13, 0xc0800000, 0x17 ;  /* 0xc08000000d0e7811 */ /* 0x000fca00078eb8ff */
[----:B------:R-:W-:Y:S02]  /*0900*/  IMAD.IADD R14, R3, 0x1, -R14 ;  /* 0x00000001030e7824 */ /* 0x000fe400078e0a0e */
[----:B------:R-:W-:Y:S02]  /*0910*/  VIADD R3, R16, 0xffffff81 ;  /* 0xffffff8110037836 */ /* 0x000fe40000000000 */
[----:B------:R0:W1:Y:S01]  /*0920*/  MUFU.RCP R15, R14 ;  /* 0x0000000e000f7308 */ /* 0x0000620000001000 */
[----:B------:R-:W-:Y:S01]  /*0930*/  FADD.FTZ R17, -R14, -RZ ;  /* 0x800000ff0e117221 */ /* 0x000fe20000010100 */
[C---:B------:R-:W-:Y:S01]  /*0940*/  IMAD R0, R3.reuse, -0x800000, R0 ;  /* 0xff80000003007824 */ /* 0x040fe200078e0200 */
[----:B0-----:R-:W-:-:S05]  /*0950*/  IADD3 R14, PT, PT, R3, 0x7f, -R13 ;  /* 0x0000007f030e7810 */ /* 0x001fca0007ffe80d */
[----:B------:R-:W-:Y:S02]  /*0960*/  IMAD.IADD R14, R14, 0x1, R11 ;  /* 0x000000010e0e7824 */ /* 0x000fe400078e020b */
[----:B-1----:R-:W-:-:S04]  /*0970*/  FFMA R16, R15, R17, 1 ;  /* 0x3f8000000f107423 */ /* 0x002fc80000000011 */
[----:B------:R-:W-:-:S04]  /*0980*/  FFMA R18, R15, R16, R15 ;  /* 0x000000100f127223 */ /* 0x000fc8000000000f */
[----:B------:R-:W-:-:S04]  /*0990*/  FFMA R15, R0, R18, RZ ;  /* 0x00000012000f7223 */ /* 0x000fc800000000ff */
[----:B------:R-:W-:-:S04]  /*09a0*/  FFMA R16, R17, R15, R0 ;  /* 0x0000000f11107223 */ /* 0x000fc80000000000 */
[----:B------:R-:W-:-:S04]  /*09b0*/  FFMA R15, R18, R16, R15 ;  /* 0x00000010120f7223 */ /* 0x000fc8000000000f */
[----:B------:R-:W-:-:S04]  /*09c0*/  FFMA R16, R17, R15, R0 ;  /* 0x0000000f11107223 */ /* 0x000fc80000000000 */
[----:B------:R-:W-:-:S05]  /*09d0*/  FFMA R0, R18, R16, R15 ;  /* 0x0000001012007223 */ /* 0x000fca000000000f */
[----:B------:R-:W-:-:S04]  /*09e0*/  SHF.R.U32.HI R3, RZ, 0x17, R0 ;  /* 0x00000017ff037819 */ /* 0x000fc80000011600 */
[----:B------:R-:W-:-:S04]  /*09f0*/  LOP3.LUT R3, R3, 0xff, RZ, 0xc0, !PT ;  /* 0x000000ff03037812 */ /* 0x000fc800078ec0ff */
[----:B------:R-:W-:-:S05]  /*0a00*/  IADD3 R13, PT, PT, R3, R14, RZ ;  /* 0x0000000e030d7210 */ /* 0x000fca0007ffe0ff */
        /* <DEDUP_REMOVED lines=10> */
[CCC-:B------:R-:W-:Y:S01]  /*0ab0*/  FFMA.RZ R3, R18.reuse, R16.reuse, R15.reuse ;  /* 0x0000001012037223 */ /* 0x1c0fe2000000c00f */
[CCC-:B------:R-:W-:Y:S01]  /*0ac0*/  FFMA.RM R14, R18.reuse, R16.reuse, R15.reuse ;  /* 0x00000010120e7223 */ /* 0x1c0fe2000000400f */
[C---:B------:R-:W-:Y:S02]  /*0ad0*/  ISETP.NE.AND P2, PT, R13.reuse, RZ, PT ;  /* 0x000000ff0d00720c */ /* 0x040fe40003f45270 */
[----:B------:R-:W-:Y:S02]  /*0ae0*/  ISETP.NE.AND P1, PT, R13, RZ, PT ;  /* 0x000000ff0d00720c */ /* 0x000fe40003f25270 */
[----:B------:R-:W-:Y:S01]  /*0af0*/  LOP3.LUT R11, R3, 0x7fffff, RZ, 0xc0, !PT ;  /* 0x007fffff030b7812 */ /* 0x000fe200078ec0ff */
[----:B------:R-:W-:Y:S01]  /*0b00*/  FFMA.RP R3, R18, R16, R15 ;  /* 0x0000001012037223 */ /* 0x000fe2000000800f */
[----:B------:R-:W-:Y:S02]  /*0b10*/  VIADD R16, R13, 0x20 ;  /* 0x000000200d107836 */ /* 0x000fe40000000000 */
[----:B------:R-:W-:Y:S01]  /*0b20*/  LOP3.LUT R11, R11, 0x800000, RZ, 0xfc, !PT ;  /* 0x008000000b0b7812 */ /* 0x000fe200078efcff */
[----:B------:R-:W-:Y:S01]  /*0b30*/  IMAD.MOV R13, RZ, RZ, -R13 ;  /* 0x000000ffff0d7224 */ /* 0x000fe200078e0a0d */
[----:B------:R-:W-:-:S02]  /*0b40*/  FSETP.NEU.FTZ.AND P0, PT, R3, R14, PT ;  /* 0x0000000e0300720b */ /* 0x000fc40003f1d000 */
[----:B------:R-:W-:Y:S02]  /*0b50*/  SHF.L.U32 R16, R11, R16, RZ ;  /* 0x000000100b107219 */ /* 0x000fe400000006ff */
[----:B------:R-:W-:Y:S02]  /*0b60*/  SEL R14, R13, RZ, P2 ;  /* 0x000000ff0d0e7207 */ /* 0x000fe40001000000 */
[----:B------:R-:W-:Y:S02]  /*0b70*/  ISETP.NE.AND P1, PT, R16, RZ, P1 ;  /* 0x000000ff1000720c */ /* 0x000fe40000f25270 */
[----:B------:R-:W-:Y:S02]  /*0b80*/  SHF.R.U32.HI R14, RZ, R14, R11 ;  /* 0x0000000eff0e7219 */ /* 0x000fe4000001160b */
[----:B------:R-:W-:Y:S02]  /*0b90*/  PLOP3.LUT P0, PT, P0, P1, PT, 0xf8, 0x8f ;  /* 0x00000000008f781c */ /* 0x000fe40000703f70 */
[----:B------:R-:W-:-:S02]  /*0ba0*/  SHF.R.U32.HI R16, RZ, 0x1, R14 ;  /* 0x00000001ff107819 */ /* 0x000fc4000001160e */
[----:B------:R-:W-:-:S04]  /*0bb0*/  SEL R3, RZ, 0x1, !P0 ;  /* 0x00000001ff037807 */ /* 0x000fc80004000000 */
[----:B------:R-:W-:-:S04]  /*0bc0*/  LOP3.LUT R3, R3, 0x1, R16, 0xf8, !PT ;  /* 0x0000000103037812 */ /* 0x000fc800078ef810 */
[----:B------:R-:W-:-:S05]  /*0bd0*/  LOP3.LUT R3, R3, R14, RZ, 0xc0, !PT ;  /* 0x0000000e03037212 */ /* 0x000fca00078ec0ff */
[----:B------:R-:W-:-:S05]  /*0be0*/  IMAD.IADD R3, R16, 0x1, R3 ;  /* 0x0000000110037824 */ /* 0x000fca00078e0203 */
[----:B------:R-:W-:Y:S01]  /*0bf0*/  LOP3.LUT R0, R3, R0, RZ, 0xfc, !PT ;  /* 0x0000000003007212 */ /* 0x000fe200078efcff */
[----:B------:R-:W-:Y:S06]  /*0c00*/  BRA `(.L_x_26) ;  /* 0x0000000000347947 */ /* 0x000fec0003800000 */
.L_x_25:
[----:B------:R-:W-:-:S04]  /*0c10*/  LOP3.LUT R0, R0, 0x80000000, RZ, 0xc0, !PT ;  /* 0x8000000000007812 */ /* 0x000fc800078ec0ff */
[----:B------:R-:W-:Y:S01]  /*0c20*/  LOP3.LUT R0, R0, 0x7f800000, RZ, 0xfc, !PT ;  /* 0x7f80000000007812 */ /* 0x000fe200078efcff */
[----:B------:R-:W-:Y:S06]  /*0c30*/  BRA `(.L_x_26) ;  /* 0x0000000000287947 */ /* 0x000fec0003800000 */
.L_x_24:
[----:B------:R-:W-:Y:S01]  /*0c40*/  LEA R0, R14, R0, 0x17 ;  /* 0x000000000e007211 */ /* 0x000fe200078eb8ff */
[----:B------:R-:W-:Y:S06]  /*0c50*/  BRA `(.L_x_26) ;  /* 0x0000000000207947 */ /* 0x000fec0003800000 */
.L_x_23:
[----:B------:R-:W-:-:S04]  /*0c60*/  LOP3.LUT R0, R3, 0x80000000, R0, 0x48, !PT ;  /* 0x8000000003007812 */ /* 0x000fc800078e4800 */
[----:B------:R-:W-:Y:S01]  /*0c70*/  LOP3.LUT R0, R0, 0x7f800000, RZ, 0xfc, !PT ;  /* 0x7f80000000007812 */ /* 0x000fe200078efcff */
[----:B------:R-:W-:Y:S06]  /*0c80*/  BRA `(.L_x_26) ;  /* 0x0000000000147947 */ /* 0x000fec0003800000 */
.L_x_22:
[----:B------:R-:W-:Y:S01]  /*0c90*/  LOP3.LUT R0, R3, 0x80000000, R0, 0x48, !PT ;  /* 0x8000000003007812 */ /* 0x000fe200078e4800 */
[----:B------:R-:W-:Y:S06]  /*0ca0*/  BRA `(.L_x_26) ;  /* 0x00000000000c7947 */ /* 0x000fec0003800000 */
.L_x_21:
[----:B------:R-:W0:Y:S01]  /*0cb0*/  MUFU.RSQ R0, -QNAN ;  /* 0xffc0000000007908 */ /* 0x000e220000001400 */
[----:B------:R-:W-:Y:S05]  /*0cc0*/  BRA `(.L_x_26) ;  /* 0x0000000000047947 */ /* 0x000fea0003800000 */
.L_x_20:
[----:B------:R-:W-:-:S07]  /*0cd0*/  FADD.FTZ R0, R0, R3 ;  /* 0x0000000300007221 */ /* 0x000fce0000010000 */
.L_x_26:
[----:B------:R-:W-:Y:S02]  /*0ce0*/  IMAD.MOV.U32 R13, RZ, RZ, 0x0 ;  /* 0x00000000ff0d7424 */ /* 0x000fe400078e00ff */
[----:B0-----:R-:W-:Y:S02]  /*0cf0*/  IMAD.MOV.U32 R3, RZ, RZ, R0 ;  /* 0x000000ffff037224 */ /* 0x001fe400078e0000 */
[----:B------:R-:W-:Y:S05]  /*0d00*/  RET.REL.NODEC R12 `(cn_pnpoly) ;  /* 0xfffffff00cbc7950 */ /* 0x000fea0003c3ffff */
.L_x_27:
        /* <DEDUP_REMOVED lines=15> */
.L_x_29:


//--------------------- .nv.shared.reserved.0     --------------------------
	.section	.nv.shared.reserved.0,"aw",@nobits
	.weak		__nv_reservedSMEM_offset_0_alias
	.size		__nv_reservedSMEM_offset_0_alias, 0, 64
	.other		__nv_reservedSMEM_offset_0_alias,@"STO_CUDA_RESERVED_SHARED STV_DEFAULT"
__nv_reservedSMEM_offset_0_alias:
	.zero		0
	.zero		64


//--------------------- .nv.constant0.cn_pnpoly_reference_kernel --------------------------
	.section	.nv.constant0.cn_pnpoly_reference_kernel,"a",@progbits
	.sectionflags	@""
	.align	4
.nv.constant0.cn_pnpoly_reference_kernel:
	.zero		924


//--------------------- .nv.constant0.cn_pnpoly   --------------------------
	.section	.nv.constant0.cn_pnpoly,"a",@progbits
	.sectionflags	@""
	.align	4
.nv.constant0.cn_pnpoly:
	.zero		924


//--------------------- SYMBOLS --------------------------

	.type		.nv.reservedSmem.offset0,@object
	.size		.nv.reservedSmem.offset0,0x4
